	.headerflags	@"EF_CUDA_TEXMODE_UNIFIED EF_CUDA_64BIT_ADDRESS EF_CUDA_ACCELERATORS EF_CUDA_SM90 EF_CUDA_VIRTUAL_SM(EF_CUDA_SM90)"
	.elftype	@"ET_EXEC"


//--------------------- .nv.info                  --------------------------
	.section	.nv.info,"",@"SHT_CUDA_INFO"
	.align	4


	//----- nvinfo : EIATTR_REGCOUNT
	.align		4
        /*0000*/ 	.byte	0x04, 0x2f
        /*0002*/ 	.short	(.L_1 - .L_0)
	.align		4
.L_0:
        /*0004*/ 	.word	index@(triton_poi_fused_convolution_max_pool2d_with_indices_16)
        /*0008*/ 	.word	0x0000001e


	//----- nvinfo : EIATTR_MIN_STACK_SIZE
	.align		4
.L_1:
        /*000c*/ 	.byte	0x04, 0x12
        /*000e*/ 	.short	(.L_3 - .L_2)
	.align		4
.L_2:
        /*0010*/ 	.word	index@(triton_poi_fused_convolution_max_pool2d_with_indices_16)
        /*0014*/ 	.word	0x00000000


	//----- nvinfo : EIATTR_FRAME_SIZE
	.align		4
.L_3:
        /*0018*/ 	.byte	0x04, 0x11
        /*001a*/ 	.short	(.L_5 - .L_4)
	.align		4
.L_4:
        /*001c*/ 	.word	index@(triton_poi_fused_convolution_max_pool2d_with_indices_16)
        /*0020*/ 	.word	0x00000000


	//----- nvinfo : EIATTR_MIN_STACK_SIZE
	.align		4
.L_5:
        /*0024*/ 	.byte	0x04, 0x12
        /*0026*/ 	.short	(.L_7 - .L_6)
	.align		4
.L_6:
        /*0028*/ 	.word	index@(triton_poi_fused_convolution_max_pool2d_with_indices_16)
        /*002c*/ 	.word	0x00000000
.L_7:


//--------------------- .nv.info.triton_poi_fused_convolution_max_pool2d_with_indices_16 --------------------------
	.section	.nv.info.triton_poi_fused_convolution_max_pool2d_with_indices_16,"",@"SHT_CUDA_INFO"
	.sectionflags	@""
	.align	4


	//----- nvinfo : EIATTR_CUDA_API_VERSION
	.align		4
        /*0000*/ 	.byte	0x04, 0x37
        /*0002*/ 	.short	(.L_9 - .L_8)
.L_8:
        /*0004*/ 	.word	0x0000007c


	//----- nvinfo : EIATTR_KPARAM_INFO
	.align		4
.L_9:
        /*0008*/ 	.byte	0x04, 0x17
        /*000a*/ 	.short	(.L_11 - .L_10)
.L_10:
        /*000c*/ 	.word	0x00000000
        /*0010*/ 	.short	0x0003
        /*0012*/ 	.short	0x0014
        /*0014*/ 	.byte	0x00, 0xf0, 0x11, 0x00


	//----- nvinfo : EIATTR_KPARAM_INFO
	.align		4
.L_11:
        /*0018*/ 	.byte	0x04, 0x17
        /*001a*/ 	.short	(.L_13 - .L_12)
.L_12:
        /*001c*/ 	.word	0x00000000
        /*0020*/ 	.short	0x0002
        /*0022*/ 	.short	0x0010
        /*0024*/ 	.byte	0x00, 0xf0, 0x11, 0x00


	//----- nvinfo : EIATTR_KPARAM_INFO
	.align		4
.L_13:
        /*0028*/ 	.byte	0x04, 0x17
        /*002a*/ 	.short	(.L_15 - .L_14)
.L_14:
        /*002c*/ 	.word	0x00000000
        /*0030*/ 	.short	0x0001
        /*0032*/ 	.short	0x0008
        /*0034*/ 	.byte	0x00, 0xf4, 0x21, 0x00


	//----- nvinfo : EIATTR_KPARAM_INFO
	.align		4
.L_15:
        /*0038*/ 	.byte	0x04, 0x17
        /*003a*/ 	.short	(.L_17 - .L_16)
.L_16:
        /*003c*/ 	.word	0x00000000
        /*0040*/ 	.short	0x0000
        /*0042*/ 	.short	0x0000
        /*0044*/ 	.byte	0x00, 0xf4, 0x21, 0x00


	//----- nvinfo : EIATTR_SPARSE_MMA_MASK
	.align		4
.L_17:
        /*0048*/ 	.byte	0x03, 0x50
        /*004a*/ 	.short	0x0000


	//----- nvinfo : EIATTR_MAXREG_COUNT
	.align		4
        /*004c*/ 	.byte	0x03, 0x1b
        /*004e*/ 	.short	0x00ff


	//----- nvinfo : EIATTR_EXIT_INSTR_OFFSETS
	.align		4
        /*0050*/ 	.byte	0x04, 0x1c
        /*0052*/ 	.short	(.L_19 - .L_18)


	//   ....[0]....
.L_18:
        /*0054*/ 	.word	0x000006c0


	//   ....[1]....
        /*0058*/ 	.word	0x00000710


	//----- nvinfo : EIATTR_REQNTID
	.align		4
.L_19:
        /*005c*/ 	.byte	0x04, 0x10
        /*005e*/ 	.short	(.L_21 - .L_20)
.L_20:
        /*0060*/ 	.word	0x00000080
        /*0064*/ 	.word	0x00000001
        /*0068*/ 	.word	0x00000001


	//----- nvinfo : EIATTR_CBANK_PARAM_SIZE
	.align		4
.L_21:
        /*006c*/ 	.byte	0x03, 0x19
        /*006e*/ 	.short	0x0018


	//----- nvinfo : EIATTR_PARAM_CBANK
	.align		4
        /*0070*/ 	.byte	0x04, 0x0a
        /*0072*/ 	.short	(.L_23 - .L_22)
	.align		4
.L_22:
        /*0074*/ 	.word	index@(.nv.constant0.triton_poi_fused_convolution_max_pool2d_with_indices_16)
        /*0078*/ 	.short	0x0210
        /*007a*/ 	.short	0x0018


	//----- nvinfo : EIATTR_SW_WAR
	.align		4
.L_23:
        /*007c*/ 	.byte	0x04, 0x36
        /*007e*/ 	.short	(.L_25 - .L_24)
.L_24:
        /*0080*/ 	.word	0x00000008
.L_25:


//--------------------- .nv.callgraph             --------------------------
	.section	.nv.callgraph,"",@"SHT_CUDA_CALLGRAPH"
	.align	4
	.sectionentsize	8
	.align		4
        /*0000*/ 	.word	0x00000000
	.align		4
        /*0004*/ 	.word	0xffffffff
	.align		4
        /*0008*/ 	.word	0x00000000
	.align		4
        /*000c*/ 	.word	0xfffffffe
	.align		4
        /*0010*/ 	.word	0x00000000
	.align		4
        /*0014*/ 	.word	0xfffffffd
	.align		4
        /*0018*/ 	.word	0x00000000
	.align		4
        /*001c*/ 	.word	0xfffffffc


//--------------------- .text.triton_poi_fused_convolution_max_pool2d_with_indices_16 --------------------------
	.section	.text.triton_poi_fused_convolution_max_pool2d_with_indices_16,"ax",@progbits
	.sectionflags	@"SHF_BARRIERS=1"
	.align	128
        .global         triton_poi_fused_convolution_max_pool2d_with_indices_16
        .type           triton_poi_fused_convolution_max_pool2d_with_indices_16,@function
        .size           triton_poi_fused_convolution_max_pool2d_with_indices_16,(.L_x_1 - triton_poi_fused_convolution_max_pool2d_with_indices_16)
        .other          triton_poi_fused_convolution_max_pool2d_with_indices_16,@"STO_CUDA_ENTRY STV_DEFAULT"
triton_poi_fused_convolution_max_pool2d_with_indices_16:
.text.triton_poi_fused_convolution_max_pool2d_with_indices_16:
[----:B------:R-:W0:Y:S01]  /*0000*/  LDC R1, c[0x0][0x28] ;  /* 0x00000a00ff017b82 */ /* 0x000e220000000800 */
[----:B------:R-:W1:Y:S07]  /*0010*/  S2R R19, SR_CTAID.Z ;  /* 0x0000000000137919 */ /* 0x000e6e0000002700 */
[----:B------:R-:W1:Y:S01]  /*0020*/  S2UR UR4, SR_CTAID.Y ;  /* 0x00000000000479c3 */ /* 0x000e620000002600 */
[----:B------:R-:W-:Y:S01]  /*0030*/  IMAD.MOV.U32 R14, RZ, RZ, RZ ;  /* 0x000000ffff0e7224 */ /* 0x000fe200078e00ff */
[----:B------:R-:W-:Y:S01]  /*0040*/  ULDC.64 UR6, c[0x0][0x208] ;  /* 0x0000820000067ab9 */ /* 0x000fe20000000a00 */
[----:B------:R-:W2:Y:S01]  /*0050*/  S2R R15, SR_CTAID.X ;  /* 0x00000000000f7919 */ /* 0x000ea20000002500 */
[----:B------:R-:W3:Y:S04]  /*0060*/  S2R R18, SR_TID.X ;  /* 0x0000000000127919 */ /* 0x000ee80000002100 */
[----:B------:R-:W1:Y:S08]  /*0070*/  LDC R0, c[0x0][0x10] ;  /* 0x00000400ff007b82 */ /* 0x000e700000000800 */
[----:B------:R-:W4:Y:S01]  /*0080*/  LDC.64 R16, c[0x0][0x210] ;  /* 0x00008400ff107b82 */ /* 0x000f220000000a00 */
[----:B-1----:R-:W-:-:S02]  /*0090*/  IMAD R19, R19, R0, UR4 ;  /* 0x0000000413137e24 */ /* 0x002fc4000f8e0200 */
[----:B--2---:R-:W-:Y:S02]  /*00a0*/  IMAD.SHL.U32 R15, R15, 0x10, RZ ;  /* 0x000000100f0f7824 */ /* 0x004fe400078e00ff */
[----:B------:R-:W-:Y:S01]  /*00b0*/  IMAD.SHL.U32 R19, R19, 0x40, RZ ;  /* 0x0000004013137824 */ /* 0x000fe200078e00ff */
[----:B---3--:R-:W-:Y:S02]  /*00c0*/  SHF.R.U32.HI R0, RZ, 0x4, R18 ;  /* 0x00000004ff007819 */ /* 0x008fe40000011612 */
[----:B------:R-:W-:Y:S02]  /*00d0*/  LOP3.LUT R4, R15, 0xf, R18, 0xf8, !PT ;  /* 0x0000000f0f047812 */ /* 0x000fe400078ef812 */
[----:B------:R-:W-:Y:S02]  /*00e0*/  SGXT.U32 R0, R0, 0x3 ;  /* 0x000000030000781a */ /* 0x000fe40000000000 */
[----:B------:R-:W-:Y:S02]  /*00f0*/  ISETP.GE.AND P0, PT, R4, 0x9, PT ;  /* 0x000000090400780c */ /* 0x000fe40003f06270 */
[----:B------:R-:W-:-:S02]  /*0100*/  LOP3.LUT R3, R19, 0x8, R0, 0xfe, !PT ;  /* 0x0000000813037812 */ /* 0x000fc400078efe00 */
[----:B------:R-:W-:Y:S02]  /*0110*/  LOP3.LUT R2, R19, R0, RZ, 0xfc, !PT ;  /* 0x0000000013027212 */ /* 0x000fe400078efcff */
[C---:B------:R-:W-:Y:S01]  /*0120*/  ISETP.LT.AND P2, PT, R3.reuse, 0x20000, !P0 ;  /* 0x000200000300780c */ /* 0x040fe20004741270 */
[--C-:B------:R-:W-:Y:S01]  /*0130*/  IMAD R3, R3, 0x9, R4.reuse ;  /* 0x0000000903037824 */ /* 0x100fe200078e0204 */
[----:B------:R-:W-:Y:S01]  /*0140*/  LOP3.LUT R6, R19, 0x10, R0, 0xfe, !PT ;  /* 0x0000001013067812 */ /* 0x000fe200078efe00 */
[C---:B------:R-:W-:Y:S01]  /*0150*/  IMAD R5, R2.reuse, 0x9, R4 ;  /* 0x0000000902057824 */ /* 0x040fe200078e0204 */
[----:B------:R-:W-:Y:S02]  /*0160*/  LOP3.LUT R7, R19, 0x18, R0, 0xfe, !PT ;  /* 0x0000001813077812 */ /* 0x000fe400078efe00 */
[----:B------:R-:W-:Y:S01]  /*0170*/  ISETP.LT.AND P1, PT, R2, 0x20000, !P0 ;  /* 0x000200000200780c */ /* 0x000fe20004721270 */
[----:B----4-:R-:W-:Y:S01]  /*0180*/  IMAD.WIDE R2, R3, 0x4, R16 ;  /* 0x0000000403027825 */ /* 0x010fe200078e0210 */
[----:B------:R-:W-:-:S02]  /*0190*/  ISETP.LT.AND P6, PT, R6, 0x20000, !P0 ;  /* 0x000200000600780c */ /* 0x000fc400047c1270 */
[----:B------:R-:W-:Y:S02]  /*01a0*/  LOP3.LUT R8, R19, 0x20, R0, 0xfe, !PT ;  /* 0x0000002013087812 */ /* 0x000fe400078efe00 */
[----:B------:R-:W-:Y:S01]  /*01b0*/  ISETP.LT.AND P5, PT, R7, 0x20000, !P0 ;  /* 0x000200000700780c */ /* 0x000fe200047a1270 */
[----:B------:R1:W2:Y:S01]  /*01c0*/  @P2 LDG.E.EL R14, desc[UR6][R2.64] ;  /* 0x00000006020e2981 */ /* 0x0002a2000c2e1900 */
[----:B------:R-:W-:Y:S02]  /*01d0*/  LOP3.LUT R4, R19, 0x28, R0, 0xfe, !PT ;  /* 0x0000002813047812 */ /* 0x000fe400078efe00 */
[----:B------:R-:W-:Y:S02]  /*01e0*/  LOP3.LUT R6, R19, 0x30, R0, 0xfe, !PT ;  /* 0x0000003013067812 */ /* 0x000fe400078efe00 */
[----:B------:R-:W-:Y:S02]  /*01f0*/  LOP3.LUT R7, R19, 0x38, R0, 0xfe, !PT ;  /* 0x0000003813077812 */ /* 0x000fe400078efe00 */
[----:B------:R-:W-:-:S02]  /*0200*/  ISETP.LT.AND P4, PT, R8, 0x20000, !P0 ;  /* 0x000200000800780c */ /* 0x000fc40004781270 */
[----:B------:R-:W-:Y:S02]  /*0210*/  ISETP.LT.AND P3, PT, R4, 0x20000, !P0 ;  /* 0x000200000400780c */ /* 0x000fe40004761270 */
[----:B------:R-:W-:Y:S02]  /*0220*/  ISETP.LT.AND P2, PT, R6, 0x20000, !P0 ;  /* 0x000200000600780c */ /* 0x000fe40004741270 */
[----:B------:R-:W-:Y:S01]  /*0230*/  ISETP.LT.AND P0, PT, R7, 0x20000, !P0 ;  /* 0x000200000700780c */ /* 0x000fe20004701270 */
[C---:B------:R-:W-:Y:S02]  /*0240*/  VIADD R7, R5.reuse, 0x90 ;  /* 0x0000009005077836 */ /* 0x040fe40000000000 */
[C---:B------:R-:W-:Y:S02]  /*0250*/  VIADD R9, R5.reuse, 0xd8 ;  /* 0x000000d805097836 */ /* 0x040fe40000000000 */
[C---:B------:R-:W-:Y:S02]  /*0260*/  VIADD R11, R5.reuse, 0x120 ;  /* 0x00000120050b7836 */ /* 0x040fe40000000000 */
[----:B------:R-:W-:-:S02]  /*0270*/  VIADD R13, R5, 0x168 ;  /* 0x00000168050d7836 */ /* 0x000fc40000000000 */
[C---:B------:R-:W-:Y:S02]  /*0280*/  VIADD R23, R5.reuse, 0x1b0 ;  /* 0x000001b005177836 */ /* 0x040fe40000000000 */
[C---:B------:R-:W-:Y:S02]  /*0290*/  VIADD R25, R5.reuse, 0x1f8 ;  /* 0x000001f805197836 */ /* 0x040fe40000000000 */
[----:B-1----:R-:W-:-:S04]  /*02a0*/  IMAD.WIDE R2, R5, 0x4, R16 ;  /* 0x0000000405027825 */ /* 0x002fc800078e0210 */
[----:B------:R-:W-:-:S04]  /*02b0*/  IMAD.WIDE R4, R7, 0x4, R16 ;  /* 0x0000000407047825 */ /* 0x000fc800078e0210 */
[----:B------:R-:W-:-:S04]  /*02c0*/  IMAD.WIDE R6, R9, 0x4, R16 ;  /* 0x0000000409067825 */ /* 0x000fc800078e0210 */
[----:B------:R-:W-:Y:S01]  /*02d0*/  IMAD.WIDE R8, R11, 0x4, R16 ;  /* 0x000000040b087825 */ /* 0x000fe200078e0210 */
[----:B------:R-:W-:-:S03]  /*02e0*/  CS2R R20, SRZ ;  /* 0x0000000000147805 */ /* 0x000fc6000001ff00 */
[----:B------:R-:W-:-:S03]  /*02f0*/  IMAD.WIDE R10, R13, 0x4, R16 ;  /* 0x000000040d0a7825 */ /* 0x000fc600078e0210 */
[----:B------:R1:W3:Y:S01]  /*0300*/  @P6 LDG.E.EL R20, desc[UR6][R4.64] ;  /* 0x0000000604146981 */ /* 0x0002e2000c2e1900 */
[--C-:B------:R-:W-:Y:S01]  /*0310*/  IMAD.WIDE R12, R23, 0x4, R16.reuse ;  /* 0x00000004170c7825 */ /* 0x100fe200078e0210 */
[----:B------:R-:W-:Y:S02]  /*0320*/  CS2R R22, SRZ ;  /* 0x0000000000167805 */ /* 0x000fe4000001ff00 */
[----:B------:R-:W4:Y:S01]  /*0330*/  @P5 LDG.E.EL R21, desc[UR6][R6.64] ;  /* 0x0000000606155981 */ /* 0x000f22000c2e1900 */
[----:B------:R-:W-:Y:S01]  /*0340*/  IMAD.WIDE R16, R25, 0x4, R16 ;  /* 0x0000000419107825 */ /* 0x000fe200078e0210 */
[----:B------:R-:W-:Y:S02]  /*0350*/  CS2R R24, SRZ ;  /* 0x0000000000187805 */ /* 0x000fe4000001ff00 */
[----:B------:R-:W5:Y:S01]  /*0360*/  @P4 LDG.E.EL R22, desc[UR6][R8.64] ;  /* 0x0000000608164981 */ /* 0x000f62000c2e1900 */
[----:B------:R-:W-:-:S03]  /*0370*/  IMAD.MOV.U32 R26, RZ, RZ, RZ ;  /* 0x000000ffff1a7224 */ /* 0x000fc600078e00ff */
[----:B------:R-:W5:Y:S04]  /*0380*/  @P3 LDG.E.EL R24, desc[UR6][R10.64] ;  /* 0x000000060a183981 */ /* 0x000f68000c2e1900 */
[----:B------:R1:W5:Y:S04]  /*0390*/  @P2 LDG.E.EL R23, desc[UR6][R12.64] ;  /* 0x000000060c172981 */ /* 0x000368000c2e1900 */
[----:B------:R1:W5:Y:S04]  /*03a0*/  @P1 LDG.E.EL R25, desc[UR6][R2.64] ;  /* 0x0000000602191981 */ /* 0x000368000c2e1900 */
[----:B------:R-:W5:Y:S01]  /*03b0*/  @P0 LDG.E.EL R26, desc[UR6][R16.64] ;  /* 0x00000006101a0981 */ /* 0x000f62000c2e1900 */
[----:B------:R-:W1:Y:S01]  /*03c0*/  S2R R27, SR_TID.X ;  /* 0x00000000001b7919 */ /* 0x000e620000002100 */
[----:B------:R-:W1:Y:S01]  /*03d0*/  S2UR UR5, SR_CgaCtaId ;  /* 0x00000000000579c3 */ /* 0x000e620000008800 */
[----:B------:R-:W-:-:S02]  /*03e0*/  UMOV UR4, 0x400 ;  /* 0x0000040000047882 */ /* 0x000fc40000000000 */
[----:B01----:R-:W-:Y:S01]  /*03f0*/  UPRMT UR4, UR5, 0x654, UR4 ;  /* 0x0000065405047896 */ /* 0x003fe20008000004 */
[----:B------:R-:W-:Y:S01]  /*0400*/  IMAD.SHL.U32 R4, R27, 0x40, RZ ;  /* 0x000000401b047824 */ /* 0x000fe200078e00ff */
[----:B------:R-:W-:-:S04]  /*0410*/  SHF.R.U32.HI R5, RZ, 0x4, R27 ;  /* 0x00000004ff057819 */ /* 0x000fc8000001161b */
[----:B------:R-:W-:Y:S02]  /*0420*/  SGXT.U32 R5, R5, 0x3 ;  /* 0x000000030505781a */ /* 0x000fe40000000000 */
[----:B------:R-:W-:-:S04]  /*0430*/  LOP3.LUT R4, R4, 0x3c0, RZ, 0xc0, !PT ;  /* 0x000003c004047812 */ /* 0x000fc800078ec0ff */
[C---:B------:R-:W-:Y:S02]  /*0440*/  LOP3.LUT R5, R4.reuse, R5, RZ, 0xfc, !PT ;  /* 0x0000000504057212 */ /* 0x040fe400078efcff */
[----:B------:R-:W-:-:S05]  /*0450*/  LEA.HI R4, R4, UR4, RZ, 0x1e ;  /* 0x0000000404047c11 */ /* 0x000fca000f8ff0ff */
[----:B------:R-:W-:Y:S01]  /*0460*/  IMAD R13, R5, 0x4, R4 ;  /* 0x00000004050d7824 */ /* 0x000fe200078e0204 */
[C---:B------:R-:W-:Y:S01]  /*0470*/  LOP3.LUT R2, R27.reuse, 0x70, RZ, 0xc0, !PT ;  /* 0x000000701b027812 */ /* 0x040fe200078ec0ff */
[----:B------:R-:W-:-:S04]  /*0480*/  IMAD.SHL.U32 R8, R27, 0x4, RZ ;  /* 0x000000041b087824 */ /* 0x000fc800078e00ff */
[----:B------:R-:W-:Y:S01]  /*0490*/  VIADD R3, R2, UR4 ;  /* 0x0000000402037c36 */ /* 0x000fe20008000000 */
[----:B------:R-:W-:-:S05]  /*04a0*/  LOP3.LUT R8, R8, 0x1fc, RZ, 0xc0, !PT ;  /* 0x000001fc08087812 */ /* 0x000fca00078ec0ff */
[----:B------:R-:W-:Y:S02]  /*04b0*/  IMAD R4, R8, 0x4, R3 ;  /* 0x0000000408047824 */ /* 0x000fe400078e0203 */
[----:B------:R-:W-:Y:S01]  /*04c0*/  IMAD.SHL.U32 R18, R18, 0x4, RZ ;  /* 0x0000000412127824 */ /* 0x000fe200078e00ff */
[----:B------:R-:W0:Y:S04]  /*04d0*/  LDC.64 R2, c[0x0][0x218] ;  /* 0x00008600ff027b82 */ /* 0x000e280000000a00 */
[----:B------:R-:W-:-:S04]  /*04e0*/  LOP3.LUT R18, R19, 0x3c, R18, 0xf8, !PT ;  /* 0x0000003c13127812 */ /* 0x000fc800078ef812 */
[----:B------:R-:W-:-:S04]  /*04f0*/  SHF.R.S32.HI R9, RZ, 0x1f, R18 ;  /* 0x0000001fff097819 */ /* 0x000fc80000011412 */
[----:B------:R-:W-:-:S04]  /*0500*/  LEA.HI R9, R9, R18, RZ, 0x8 ;  /* 0x0000001209097211 */ /* 0x000fc800078f40ff */
[----:B------:R-:W-:Y:S02]  /*0510*/  LOP3.LUT R11, R9, 0xffffff00, RZ, 0xc0, !PT ;  /* 0xffffff00090b7812 */ /* 0x000fe400078ec0ff */
[----:B------:R-:W-:Y:S02]  /*0520*/  SHF.R.S32.HI R10, RZ, 0x8, R9 ;  /* 0x00000008ff0a7819 */ /* 0x000fe40000011409 */
[C---:B------:R-:W-:Y:S01]  /*0530*/  ISETP.GE.AND P0, PT, R18.reuse, 0x20000, PT ;  /* 0x000200001200780c */ /* 0x040fe20003f06270 */
[----:B------:R-:W-:Y:S01]  /*0540*/  IMAD.IADD R11, R18, 0x1, -R11 ;  /* 0x00000001120b7824 */ /* 0x000fe200078e0a0b */
[----:B------:R-:W-:Y:S02]  /*0550*/  LOP3.LUT R9, R15, R0, RZ, 0xfc, !PT ;  /* 0x000000000f097212 */ /* 0x000fe400078efcff */
[----:B------:R-:W-:Y:S01]  /*0560*/  LOP3.LUT R0, R15, 0x8, R0, 0xfe, !PT ;  /* 0x000000080f007812 */ /* 0x000fe200078efe00 */
[----:B------:R-:W-:Y:S01]  /*0570*/  IMAD R12, R10, 0x900, R11 ;  /* 0x000009000a0c7824 */ /* 0x000fe200078e020b */
[----:B------:R-:W-:-:S02]  /*0580*/  ISETP.LT.AND P1, PT, R9, 0x9, !P0 ;  /* 0x000000090900780c */ /* 0x000fc40004721270 */
[----:B------:R-:W-:Y:S01]  /*0590*/  ISETP.LT.AND P0, PT, R0, 0x9, !P0 ;  /* 0x000000090000780c */ /* 0x000fe20004701270 */
[----:B------:R-:W-:-:S04]  /*05a0*/  IMAD R11, R9, 0x100, R12 ;  /* 0x00000100090b7824 */ /* 0x000fc800078e020c */
[----:B0-----:R-:W-:Y:S01]  /*05b0*/  IMAD.WIDE R10, R11, 0x4, R2 ;  /* 0x000000040b0a7825 */ /* 0x001fe200078e0202 */
[----:B--2---:R-:W-:Y:S04]  /*05c0*/  STS [R13+0x20], R14 ;  /* 0x0000200e0d007388 */ /* 0x004fe80000000800 */
[----:B---3--:R-:W-:Y:S04]  /*05d0*/  STS [R13+0x40], R20 ;  /* 0x000040140d007388 */ /* 0x008fe80000000800 */
[----:B----4-:R-:W-:Y:S04]  /*05e0*/  STS [R13+0x60], R21 ;  /* 0x000060150d007388 */ /* 0x010fe80000000800 */
[----:B-----5:R-:W-:Y:S04]  /*05f0*/  STS [R13+0x80], R22 ;  /* 0x000080160d007388 */ /* 0x020fe80000000800 */
[----:B------:R-:W-:Y:S04]  /*0600*/  STS [R13+0xa0], R24 ;  /* 0x0000a0180d007388 */ /* 0x000fe80000000800 */
[----:B------:R-:W-:Y:S04]  /*0610*/  STS [R13+0xc0], R23 ;  /* 0x0000c0170d007388 */ /* 0x000fe80000000800 */
[----:B------:R-:W-:Y:S04]  /*0620*/  STS [R13], R25 ;  /* 0x000000190d007388 */ /* 0x000fe80000000800 */
[----:B------:R0:W-:Y:S01]  /*0630*/  STS [R13+0xe0], R26 ;  /* 0x0000e01a0d007388 */ /* 0x0001e20000000800 */
[----:B------:R-:W-:Y:S06]  /*0640*/  BAR.SYNC.DEFER_BLOCKING 0x0 ;  /* 0x0000000000007b1d */ /* 0x000fec0000010000 */
[----:B------:R-:W1:Y:S01]  /*0650*/  LDS.128 R4, [R4] ;  /* 0x0000000004047984 */ /* 0x000e620000000c00 */
[----:B0-----:R-:W-:-:S04]  /*0660*/  LOP3.LUT R13, R8, 0x200, RZ, 0xfc, !PT ;  /* 0x00000200080d7812 */ /* 0x001fc800078efcff */
[----:B------:R-:W-:-:S04]  /*0670*/  SHF.R.U32.HI R13, RZ, 0x2, R13 ;  /* 0x00000002ff0d7819 */ /* 0x000fc8000001160d */
[----:B------:R-:W-:-:S05]  /*0680*/  LOP3.LUT R13, R13, 0xf0, RZ, 0xc0, !PT ;  /* 0x000000f00d0d7812 */ /* 0x000fca00078ec0ff */
[----:B------:R-:W-:-:S04]  /*0690*/  VIADD R13, R13, UR4 ;  /* 0x000000040d0d7c36 */ /* 0x000fc80008000000 */
[----:B------:R-:W-:Y:S01]  /*06a0*/  IMAD R13, R8, 0x4, R13 ;  /* 0x00000004080d7824 */ /* 0x000fe200078e020d */
[----:B-1----:R0:W-:Y:S02]  /*06b0*/  @P1 STG.E.128 desc[UR6][R10.64], R4 ;  /* 0x000000040a001986 */ /* 0x0021e4000c101d06 */
[----:B0-----:R-:W-:Y:S05]  /*06c0*/  @!P0 EXIT ;  /* 0x000000000000894d */ /* 0x001fea0003800000 */
[----:B0-----:R-:W0:Y:S01]  /*06d0*/  LDS.128 R8, [R13+0x800] ;  /* 0x000800000d087984 */ /* 0x001e220000000c00 */
[----:B------:R-:W-:-:S04]  /*06e0*/  IMAD R5, R0, 0x100, R12 ;  /* 0x0000010000057824 */ /* 0x000fc800078e020c */
[----:B------:R-:W-:-:S05]  /*06f0*/  IMAD.WIDE R2, R5, 0x4, R2 ;  /* 0x0000000405027825 */ /* 0x000fca00078e0202 */
[----:B0-----:R-:W-:Y:S01]  /*0700*/  STG.E.128 desc[UR6][R2.64], R8 ;  /* 0x0000000802007986 */ /* 0x001fe2000c101d06 */
[----:B------:R-:W-:Y:S05]  /*0710*/  EXIT ;  /* 0x000000000000794d */ /* 0x000fea0003800000 */
.L_x_0:
[----:B------:R-:W-:-:S00]  /*0720*/  BRA `(.L_x_0) ;  /* 0xfffffffc00fc7947 */ /* 0x000fc0000383ffff */
[----:B------:R-:W-:-:S00]  /*0730*/  NOP ;  /* 0x0000000000007918 */ /* 0x000fc00000000000 */
        /* <DEDUP_REMOVED lines=12> */
.L_x_1:


//--------------------- .nv.shared.triton_poi_fused_convolution_max_pool2d_with_indices_16 --------------------------
	.section	.nv.shared.triton_poi_fused_convolution_max_pool2d_with_indices_16,"aw",@nobits
	.sectionflags	@""
	.align	16
	.zero		1024


//--------------------- .nv.constant0.triton_poi_fused_convolution_max_pool2d_with_indices_16 --------------------------
	.section	.nv.constant0.triton_poi_fused_convolution_max_pool2d_with_indices_16,"a",@progbits
	.sectionflags	@""
	.align	4
.nv.constant0.triton_poi_fused_convolution_max_pool2d_with_indices_16:
	.zero		552
